//
// Generated by NVIDIA NVVM Compiler
//
// Compiler Build ID: CL-36424714
// Cuda compilation tools, release 13.0, V13.0.88
// Based on NVVM 20.0.0
//

.version 9.0
.target sm_100
.address_size 64

	// .globl	_Z33Brent_Kung_scan_kernel_first_stepPfS_S_i
// _ZZ33Brent_Kung_scan_kernel_first_stepPfS_S_iE2XY has been demoted
.extern .shared .align 16 .b8 XY[];

.visible .entry _Z33Brent_Kung_scan_kernel_first_stepPfS_S_i(
	.param .u64 .ptr .align 1 _Z33Brent_Kung_scan_kernel_first_stepPfS_S_i_param_0,
	.param .u64 .ptr .align 1 _Z33Brent_Kung_scan_kernel_first_stepPfS_S_i_param_1,
	.param .u64 .ptr .align 1 _Z33Brent_Kung_scan_kernel_first_stepPfS_S_i_param_2,
	.param .u32 _Z33Brent_Kung_scan_kernel_first_stepPfS_S_i_param_3
)
{
	.reg .pred 	%p<12>;
	.reg .b32 	%r<32>;
	.reg .b32 	%f<15>;
	.reg .b64 	%rd<17>;
	// demoted variable
	.shared .align 4 .b8 _ZZ33Brent_Kung_scan_kernel_first_stepPfS_S_iE2XY[32];
	ld.param.u64 	%rd4, [_Z33Brent_Kung_scan_kernel_first_stepPfS_S_i_param_0];
	ld.param.u64 	%rd5, [_Z33Brent_Kung_scan_kernel_first_stepPfS_S_i_param_1];
	ld.param.u64 	%rd3, [_Z33Brent_Kung_scan_kernel_first_stepPfS_S_i_param_2];
	ld.param.u32 	%r13, [_Z33Brent_Kung_scan_kernel_first_stepPfS_S_i_param_3];
	cvta.to.global.u64 	%rd1, %rd5;
	cvta.to.global.u64 	%rd2, %rd4;
	mov.u32 	%r1, %ctaid.x;
	mov.u32 	%r2, %ntid.x;
	mul.lo.s32 	%r14, %r1, %r2;
	shl.b32 	%r15, %r14, 1;
	mov.u32 	%r3, %tid.x;
	add.s32 	%r4, %r15, %r3;
	add.s32 	%r16, %r15, 8;
	min.u32 	%r5, %r16, %r13;
	setp.ge.u32 	%p1, %r4, %r5;
	shl.b32 	%r17, %r3, 2;
	mov.u32 	%r18, _ZZ33Brent_Kung_scan_kernel_first_stepPfS_S_iE2XY;
	add.s32 	%r6, %r18, %r17;
	@%p1 bra 	$L__BB0_2;
	mul.wide.u32 	%rd6, %r4, 4;
	add.s64 	%rd7, %rd2, %rd6;
	ld.global.f32 	%f1, [%rd7];
	st.shared.f32 	[%r6], %f1;
$L__BB0_2:
	add.s32 	%r7, %r4, %r2;
	setp.ge.u32 	%p2, %r7, %r5;
	shl.b32 	%r19, %r2, 2;
	add.s32 	%r8, %r6, %r19;
	@%p2 bra 	$L__BB0_4;
	mul.wide.u32 	%rd8, %r7, 4;
	add.s64 	%rd9, %rd2, %rd8;
	ld.global.f32 	%f2, [%rd9];
	st.shared.f32 	[%r8], %f2;
$L__BB0_4:
	shl.b32 	%r21, %r3, 1;
	add.s32 	%r9, %r21, 2;
	mov.b32 	%r31, 1;
$L__BB0_5:
	bar.sync 	0;
	mul.lo.s32 	%r11, %r31, %r9;
	setp.gt.u32 	%p3, %r11, 8;
	@%p3 bra 	$L__BB0_7;
	sub.s32 	%r22, %r11, %r31;
	shl.b32 	%r23, %r22, 2;
	add.s32 	%r25, %r18, %r23;
	ld.shared.f32 	%f3, [%r25+-4];
	shl.b32 	%r26, %r31, 2;
	add.s32 	%r27, %r25, %r26;
	ld.shared.f32 	%f4, [%r27+-4];
	add.f32 	%f5, %f3, %f4;
	st.shared.f32 	[%r27+-4], %f5;
$L__BB0_7:
	shl.b32 	%r31, %r31, 1;
	setp.le.u32 	%p4, %r31, %r2;
	@%p4 bra 	$L__BB0_5;
	bar.sync 	0;
	setp.ne.s32 	%p5, %r3, 0;
	@%p5 bra 	$L__BB0_10;
	ld.shared.f32 	%f6, [_ZZ33Brent_Kung_scan_kernel_first_stepPfS_S_iE2XY+12];
	ld.shared.f32 	%f7, [_ZZ33Brent_Kung_scan_kernel_first_stepPfS_S_iE2XY+20];
	add.f32 	%f8, %f6, %f7;
	st.shared.f32 	[_ZZ33Brent_Kung_scan_kernel_first_stepPfS_S_iE2XY+20], %f8;
$L__BB0_10:
	bar.sync 	0;
	setp.gt.u32 	%p6, %r3, 2;
	@%p6 bra 	$L__BB0_12;
	add.s32 	%r29, %r6, %r17;
	ld.shared.f32 	%f9, [%r29+4];
	ld.shared.f32 	%f10, [%r29+8];
	add.f32 	%f11, %f9, %f10;
	st.shared.f32 	[%r29+8], %f11;
$L__BB0_12:
	setp.ge.u32 	%p7, %r4, %r5;
	bar.sync 	0;
	@%p7 bra 	$L__BB0_14;
	ld.shared.f32 	%f12, [%r6];
	mul.wide.u32 	%rd10, %r4, 4;
	add.s64 	%rd11, %rd1, %rd10;
	st.global.f32 	[%rd11], %f12;
$L__BB0_14:
	setp.ge.u32 	%p8, %r7, %r5;
	@%p8 bra 	$L__BB0_16;
	ld.shared.f32 	%f13, [%r8];
	mul.wide.u32 	%rd12, %r7, 4;
	add.s64 	%rd13, %rd1, %rd12;
	st.global.f32 	[%rd13], %f13;
$L__BB0_16:
	bar.sync 	0;
	add.s32 	%r30, %r2, -1;
	setp.ne.s32 	%p9, %r3, %r30;
	setp.eq.s64 	%p10, %rd3, 0;
	or.pred  	%p11, %p9, %p10;
	@%p11 bra 	$L__BB0_18;
	ld.shared.f32 	%f14, [_ZZ33Brent_Kung_scan_kernel_first_stepPfS_S_iE2XY+28];
	cvta.to.global.u64 	%rd14, %rd3;
	mul.wide.u32 	%rd15, %r1, 4;
	add.s64 	%rd16, %rd14, %rd15;
	st.global.f32 	[%rd16], %f14;
$L__BB0_18:
	ret;

}
	// .globl	_Z36Koggle_Stone_scan_kernel_second_stepPfii
.visible .entry _Z36Koggle_Stone_scan_kernel_second_stepPfii(
	.param .u64 .ptr .align 1 _Z36Koggle_Stone_scan_kernel_second_stepPfii_param_0,
	.param .u32 _Z36Koggle_Stone_scan_kernel_second_stepPfii_param_1,
	.param .u32 _Z36Koggle_Stone_scan_kernel_second_stepPfii_param_2
)
{
	.reg .pred 	%p<7>;
	.reg .b32 	%r<18>;
	.reg .b32 	%f<11>;
	.reg .b64 	%rd<5>;

	ld.param.u64 	%rd2, [_Z36Koggle_Stone_scan_kernel_second_stepPfii_param_0];
	ld.param.u32 	%r7, [_Z36Koggle_Stone_scan_kernel_second_stepPfii_param_1];
	cvta.to.global.u64 	%rd3, %rd2;
	mov.u32 	%r8, %ctaid.x;
	mov.u32 	%r1, %ntid.x;
	mov.u32 	%r2, %tid.x;
	mad.lo.s32 	%r3, %r8, %r1, %r2;
	setp.ge.u32 	%p1, %r3, %r7;
	mul.wide.u32 	%rd4, %r3, 4;
	add.s64 	%rd1, %rd3, %rd4;
	shl.b32 	%r9, %r2, 2;
	mov.u32 	%r10, XY;
	add.s32 	%r4, %r10, %r9;
	@%p1 bra 	$L__BB1_2;
	ld.global.f32 	%f4, [%rd1];
	st.shared.f32 	[%r4], %f4;
	bra.uni 	$L__BB1_3;
$L__BB1_2:
	mov.b32 	%r11, 0;
	st.shared.u32 	[%r4], %r11;
$L__BB1_3:
	setp.lt.u32 	%p2, %r1, 2;
	@%p2 bra 	$L__BB1_10;
	mov.b32 	%r17, 1;
$L__BB1_5:
	bar.sync 	0;
	setp.lt.u32 	%p3, %r2, %r17;
	@%p3 bra 	$L__BB1_7;
	ld.shared.f32 	%f6, [%r4];
	sub.s32 	%r13, %r2, %r17;
	shl.b32 	%r14, %r13, 2;
	add.s32 	%r16, %r10, %r14;
	ld.shared.f32 	%f7, [%r16];
	add.f32 	%f10, %f6, %f7;
$L__BB1_7:
	setp.lt.u32 	%p4, %r2, %r17;
	bar.sync 	0;
	@%p4 bra 	$L__BB1_9;
	st.shared.f32 	[%r4], %f10;
$L__BB1_9:
	shl.b32 	%r17, %r17, 1;
	setp.lt.u32 	%p5, %r17, %r1;
	@%p5 bra 	$L__BB1_5;
$L__BB1_10:
	setp.ge.u32 	%p6, %r3, %r7;
	@%p6 bra 	$L__BB1_12;
	ld.shared.f32 	%f8, [%r4];
	st.global.f32 	[%rd1], %f8;
$L__BB1_12:
	ret;

}
	// .globl	_Z23hierarchical_scan_finalPfS_i
.visible .entry _Z23hierarchical_scan_finalPfS_i(
	.param .u64 .ptr .align 1 _Z23hierarchical_scan_finalPfS_i_param_0,
	.param .u64 .ptr .align 1 _Z23hierarchical_scan_finalPfS_i_param_1,
	.param .u32 _Z23hierarchical_scan_finalPfS_i_param_2
)
{
	.reg .pred 	%p<4>;
	.reg .b32 	%r<7>;
	.reg .b32 	%f<4>;
	.reg .b64 	%rd<9>;

	ld.param.u64 	%rd1, [_Z23hierarchical_scan_finalPfS_i_param_0];
	ld.param.u64 	%rd2, [_Z23hierarchical_scan_finalPfS_i_param_1];
	ld.param.u32 	%r3, [_Z23hierarchical_scan_finalPfS_i_param_2];
	mov.u32 	%r1, %ctaid.x;
	mov.u32 	%r4, %ntid.x;
	mov.u32 	%r5, %tid.x;
	mad.lo.s32 	%r2, %r1, %r4, %r5;
	setp.eq.s32 	%p1, %r1, 0;
	setp.ge.u32 	%p2, %r2, %r3;
	or.pred  	%p3, %p1, %p2;
	@%p3 bra 	$L__BB2_2;
	cvta.to.global.u64 	%rd3, %rd2;
	cvta.to.global.u64 	%rd4, %rd1;
	add.s32 	%r6, %r1, -1;
	mul.wide.u32 	%rd5, %r6, 4;
	add.s64 	%rd6, %rd3, %rd5;
	ld.global.f32 	%f1, [%rd6];
	mul.wide.u32 	%rd7, %r2, 4;
	add.s64 	%rd8, %rd4, %rd7;
	ld.global.f32 	%f2, [%rd8];
	add.f32 	%f3, %f1, %f2;
	st.global.f32 	[%rd8], %f3;
$L__BB2_2:
	ret;

}


// ===== COMPILED SASS (sm_100) =====

	.target	sm_100

	.elftype	@"ET_EXEC"


//--------------------- .note.nv.tkinfo           --------------------------
	.section	.note.nv.tkinfo,"",@"SHT_NOTE"
	.sectionflags	@"SHF_NOTE_NV_TKINFO"
	.tkinfo
        /*0018*/ 	.word	0x00000002
        /*0030*/ 	.string	""
        /*0030*/ 	.string	"ptxas"
        /*0030*/ 	.string	"Cuda compilation tools, release 13.0, V13.0.88"
        /*0030*/ 	.string	"Build cuda_13.0.r13.0/compiler.36424714_0"
        /*0030*/ 	.string	"-arch sm_100 -m 64 "



//--------------------- .note.nv.cuinfo           --------------------------
	.section	.note.nv.cuinfo,"",@"SHT_NOTE"
	.sectionflags	@"SHF_NOTE_NV_CUINFO"
        /*0018*/ 	.short	0x0002
        /*001a*/ 	.short	0x0064
        /*001c*/ 	.short	0x0082
	.zero		2


//--------------------- .nv.info                  --------------------------
	.section	.nv.info,"",@"SHT_CUDA_INFO"
	.align	4


	//----- nvinfo : EIATTR_REGCOUNT
	.align		4
        /*0000*/ 	.byte	0x04, 0x2f
        /*0002*/ 	.short	(.L_1 - .L_0)
	.align		4
.L_0:
        /*0004*/ 	.word	index@(_Z33Brent_Kung_scan_kernel_first_stepPfS_S_i)
        /*0008*/ 	.word	0x00000012


	//----- nvinfo : EIATTR_FRAME_SIZE
	.align		4
.L_1:
        /*000c*/ 	.byte	0x04, 0x11
        /*000e*/ 	.short	(.L_3 - .L_2)
	.align		4
.L_2:
        /*0010*/ 	.word	index@(_Z33Brent_Kung_scan_kernel_first_stepPfS_S_i)
        /*0014*/ 	.word	0x00000000


	//----- nvinfo : EIATTR_REGCOUNT
	.align		4
.L_3:
        /*0018*/ 	.byte	0x04, 0x2f
        /*001a*/ 	.short	(.L_5 - .L_4)
	.align		4
.L_4:
        /*001c*/ 	.word	index@(_Z36Koggle_Stone_scan_kernel_second_stepPfii)
        /*0020*/ 	.word	0x0000000e


	//----- nvinfo : EIATTR_FRAME_SIZE
	.align		4
.L_5:
        /*0024*/ 	.byte	0x04, 0x11
        /*0026*/ 	.short	(.L_7 - .L_6)
	.align		4
.L_6:
        /*0028*/ 	.word	index@(_Z36Koggle_Stone_scan_kernel_second_stepPfii)
        /*002c*/ 	.word	0x00000000


	//----- nvinfo : EIATTR_REGCOUNT
	.align		4
.L_7:
        /*0030*/ 	.byte	0x04, 0x2f
        /*0032*/ 	.short	(.L_9 - .L_8)
	.align		4
.L_8:
        /*0034*/ 	.word	index@(_Z23hierarchical_scan_finalPfS_i)
        /*0038*/ 	.word	0x0000000c


	//----- nvinfo : EIATTR_FRAME_SIZE
	.align		4
.L_9:
        /*003c*/ 	.byte	0x04, 0x11
        /*003e*/ 	.short	(.L_11 - .L_10)
	.align		4
.L_10:
        /*0040*/ 	.word	index@(_Z23hierarchical_scan_finalPfS_i)
        /*0044*/ 	.word	0x00000000


	//----- nvinfo : EIATTR_MIN_STACK_SIZE
	.align		4
.L_11:
        /*0048*/ 	.byte	0x04, 0x12
        /*004a*/ 	.short	(.L_13 - .L_12)
	.align		4
.L_12:
        /*004c*/ 	.word	index@(_Z23hierarchical_scan_finalPfS_i)
        /*0050*/ 	.word	0x00000000


	//----- nvinfo : EIATTR_MIN_STACK_SIZE
	.align		4
.L_13:
        /*0054*/ 	.byte	0x04, 0x12
        /*0056*/ 	.short	(.L_15 - .L_14)
	.align		4
.L_14:
        /*0058*/ 	.word	index@(_Z36Koggle_Stone_scan_kernel_second_stepPfii)
        /*005c*/ 	.word	0x00000000


	//----- nvinfo : EIATTR_MIN_STACK_SIZE
	.align		4
.L_15:
        /*0060*/ 	.byte	0x04, 0x12
        /*0062*/ 	.short	(.L_17 - .L_16)
	.align		4
.L_16:
        /*0064*/ 	.word	index@(_Z33Brent_Kung_scan_kernel_first_stepPfS_S_i)
        /*0068*/ 	.word	0x00000000
.L_17:


//--------------------- .nv.compat                --------------------------
	.section	.nv.compat,"",@"SHT_CUDA_COMPAT_INFO"
	.align	4
        /*0000*/ 	.byte	0x02, 0x09, 0x00, 0x00, 0x02, 0x02, 0x01, 0x00, 0x02, 0x05, 0x05, 0x00, 0x03, 0x07, 0x01, 0x01
        /*0010*/ 	.byte	0x02, 0x03, 0x00, 0x00, 0x02, 0x06, 0x01, 0x00, 0x04, 0x0b, 0x08, 0x00, 0x09, 0x00, 0x00, 0x00
        /*0020*/ 	.byte	0x00, 0x00, 0x00, 0x00


//--------------------- .nv.info._Z23hierarchical_scan_finalPfS_i --------------------------
	.section	.nv.info._Z23hierarchical_scan_finalPfS_i,"",@"SHT_CUDA_INFO"
	.sectionflags	@""
	.align	4


	//----- nvinfo : EIATTR_CUDA_API_VERSION
	.align		4
        /*0000*/ 	.byte	0x04, 0x37
        /*0002*/ 	.short	(.L_19 - .L_18)
.L_18:
        /*0004*/ 	.word	0x00000082


	//----- nvinfo : EIATTR_KPARAM_INFO
	.align		4
.L_19:
        /*0008*/ 	.byte	0x04, 0x17
        /*000a*/ 	.short	(.L_21 - .L_20)
.L_20:
        /*000c*/ 	.word	0x00000000
        /*0010*/ 	.short	0x0002
        /*0012*/ 	.short	0x0010
        /*0014*/ 	.byte	0x00, 0xf0, 0x11, 0x00


	//----- nvinfo : EIATTR_KPARAM_INFO
	.align		4
.L_21:
        /*0018*/ 	.byte	0x04, 0x17
        /*001a*/ 	.short	(.L_23 - .L_22)
.L_22:
        /*001c*/ 	.word	0x00000000
        /*0020*/ 	.short	0x0001
        /*0022*/ 	.short	0x0008
        /*0024*/ 	.byte	0x00, 0xf5, 0x21, 0x00


	//----- nvinfo : EIATTR_KPARAM_INFO
	.align		4
.L_23:
        /*0028*/ 	.byte	0x04, 0x17
        /*002a*/ 	.short	(.L_25 - .L_24)
.L_24:
        /*002c*/ 	.word	0x00000000
        /*0030*/ 	.short	0x0000
        /*0032*/ 	.short	0x0000
        /*0034*/ 	.byte	0x00, 0xf5, 0x21, 0x00


	//----- nvinfo : EIATTR_SPARSE_MMA_MASK
	.align		4
.L_25:
        /*0038*/ 	.byte	0x03, 0x50
        /*003a*/ 	.short	0x0000


	//----- nvinfo : EIATTR_MAXREG_COUNT
	.align		4
        /*003c*/ 	.byte	0x03, 0x1b
        /*003e*/ 	.short	0x00ff


	//----- nvinfo : EIATTR_MERCURY_ISA_VERSION
	.align		4
        /*0040*/ 	.byte	0x03, 0x5f
        /*0042*/ 	.short	0x0101


	//----- nvinfo : EIATTR_VRC_CTA_INIT_COUNT
	.align		4
        /*0044*/ 	.byte	0x02, 0x4a
	.zero		1
	.zero		1


	//----- nvinfo : EIATTR_EXIT_INSTR_OFFSETS
	.align		4
        /*0048*/ 	.byte	0x04, 0x1c
        /*004a*/ 	.short	(.L_27 - .L_26)


	//   ....[0]....
.L_26:
        /*004c*/ 	.word	0x00000080


	//   ....[1]....
        /*0050*/ 	.word	0x00000130


	//----- nvinfo : EIATTR_CBANK_PARAM_SIZE
	.align		4
.L_27:
        /*0054*/ 	.byte	0x03, 0x19
        /*0056*/ 	.short	0x0014


	//----- nvinfo : EIATTR_PARAM_CBANK
	.align		4
        /*0058*/ 	.byte	0x04, 0x0a
        /*005a*/ 	.short	(.L_29 - .L_28)
	.align		4
.L_28:
        /*005c*/ 	.word	index@(.nv.constant0._Z23hierarchical_scan_finalPfS_i)
        /*0060*/ 	.short	0x0380
        /*0062*/ 	.short	0x0014


	//----- nvinfo : EIATTR_SW_WAR
	.align		4
.L_29:
        /*0064*/ 	.byte	0x04, 0x36
        /*0066*/ 	.short	(.L_31 - .L_30)
.L_30:
        /*0068*/ 	.word	0x00000008
.L_31:


//--------------------- .nv.info._Z36Koggle_Stone_scan_kernel_second_stepPfii --------------------------
	.section	.nv.info._Z36Koggle_Stone_scan_kernel_second_stepPfii,"",@"SHT_CUDA_INFO"
	.sectionflags	@""
	.align	4


	//----- nvinfo : EIATTR_CUDA_API_VERSION
	.align		4
        /*0000*/ 	.byte	0x04, 0x37
        /*0002*/ 	.short	(.L_33 - .L_32)
.L_32:
        /*0004*/ 	.word	0x00000082


	//----- nvinfo : EIATTR_KPARAM_INFO
	.align		4
.L_33:
        /*0008*/ 	.byte	0x04, 0x17
        /*000a*/ 	.short	(.L_35 - .L_34)
.L_34:
        /*000c*/ 	.word	0x00000000
        /*0010*/ 	.short	0x0002
        /*0012*/ 	.short	0x000c
        /*0014*/ 	.byte	0x00, 0xf0, 0x11, 0x00


	//----- nvinfo : EIATTR_KPARAM_INFO
	.align		4
.L_35:
        /*0018*/ 	.byte	0x04, 0x17
        /*001a*/ 	.short	(.L_37 - .L_36)
.L_36:
        /*001c*/ 	.word	0x00000000
        /*0020*/ 	.short	0x0001
        /*0022*/ 	.short	0x0008
        /*0024*/ 	.byte	0x00, 0xf0, 0x11, 0x00


	//----- nvinfo : EIATTR_KPARAM_INFO
	.align		4
.L_37:
        /*0028*/ 	.byte	0x04, 0x17
        /*002a*/ 	.short	(.L_39 - .L_38)
.L_38:
        /*002c*/ 	.word	0x00000000
        /*0030*/ 	.short	0x0000
        /*0032*/ 	.short	0x0000
        /*0034*/ 	.byte	0x00, 0xf5, 0x21, 0x00


	//----- nvinfo : EIATTR_SPARSE_MMA_MASK
	.align		4
.L_39:
        /*0038*/ 	.byte	0x03, 0x50
        /*003a*/ 	.short	0x0000


	//----- nvinfo : EIATTR_MAXREG_COUNT
	.align		4
        /*003c*/ 	.byte	0x03, 0x1b
        /*003e*/ 	.short	0x00ff


	//----- nvinfo : EIATTR_NUM_BARRIERS
	.align		4
        /*0040*/ 	.byte	0x02, 0x4c
        /*0042*/ 	.byte	0x01
	.zero		1


	//----- nvinfo : EIATTR_MERCURY_ISA_VERSION
	.align		4
        /*0044*/ 	.byte	0x03, 0x5f
        /*0046*/ 	.short	0x0101


	//----- nvinfo : EIATTR_VRC_CTA_INIT_COUNT
	.align		4
        /*0048*/ 	.byte	0x02, 0x4a
	.zero		1
	.zero		1


	//----- nvinfo : EIATTR_EXIT_INSTR_OFFSETS
	.align		4
        /*004c*/ 	.byte	0x04, 0x1c
        /*004e*/ 	.short	(.L_41 - .L_40)


	//   ....[0]....
.L_40:
        /*0050*/ 	.word	0x00000220


	//   ....[1]....
        /*0054*/ 	.word	0x00000250


	//----- nvinfo : EIATTR_CBANK_PARAM_SIZE
	.align		4
.L_41:
        /*0058*/ 	.byte	0x03, 0x19
        /*005a*/ 	.short	0x0010


	//----- nvinfo : EIATTR_PARAM_CBANK
	.align		4
        /*005c*/ 	.byte	0x04, 0x0a
        /*005e*/ 	.short	(.L_43 - .L_42)
	.align		4
.L_42:
        /*0060*/ 	.word	index@(.nv.constant0._Z36Koggle_Stone_scan_kernel_second_stepPfii)
        /*0064*/ 	.short	0x0380
        /*0066*/ 	.short	0x0010


	//----- nvinfo : EIATTR_SW_WAR
	.align		4
.L_43:
        /*0068*/ 	.byte	0x04, 0x36
        /*006a*/ 	.short	(.L_45 - .L_44)
.L_44:
        /*006c*/ 	.word	0x00000008
.L_45:


//--------------------- .nv.info._Z33Brent_Kung_scan_kernel_first_stepPfS_S_i --------------------------
	.section	.nv.info._Z33Brent_Kung_scan_kernel_first_stepPfS_S_i,"",@"SHT_CUDA_INFO"
	.sectionflags	@""
	.align	4


	//----- nvinfo : EIATTR_CUDA_API_VERSION
	.align		4
        /*0000*/ 	.byte	0x04, 0x37
        /*0002*/ 	.short	(.L_47 - .L_46)
.L_46:
        /*0004*/ 	.word	0x00000082


	//----- nvinfo : EIATTR_KPARAM_INFO
	.align		4
.L_47:
        /*0008*/ 	.byte	0x04, 0x17
        /*000a*/ 	.short	(.L_49 - .L_48)
.L_48:
        /*000c*/ 	.word	0x00000000
        /*0010*/ 	.short	0x0003
        /*0012*/ 	.short	0x0018
        /*0014*/ 	.byte	0x00, 0xf0, 0x11, 0x00


	//----- nvinfo : EIATTR_KPARAM_INFO
	.align		4
.L_49:
        /*0018*/ 	.byte	0x04, 0x17
        /*001a*/ 	.short	(.L_51 - .L_50)
.L_50:
        /*001c*/ 	.word	0x00000000
        /*0020*/ 	.short	0x0002
        /*0022*/ 	.short	0x0010
        /*0024*/ 	.byte	0x00, 0xf5, 0x21, 0x00


	//----- nvinfo : EIATTR_KPARAM_INFO
	.align		4
.L_51:
        /*0028*/ 	.byte	0x04, 0x17
        /*002a*/ 	.short	(.L_53 - .L_52)
.L_52:
        /*002c*/ 	.word	0x00000000
        /*0030*/ 	.short	0x0001
        /*0032*/ 	.short	0x0008
        /*0034*/ 	.byte	0x00, 0xf5, 0x21, 0x00


	//----- nvinfo : EIATTR_KPARAM_INFO
	.align		4
.L_53:
        /*0038*/ 	.byte	0x04, 0x17
        /*003a*/ 	.short	(.L_55 - .L_54)
.L_54:
        /*003c*/ 	.word	0x00000000
        /*0040*/ 	.short	0x0000
        /*0042*/ 	.short	0x0000
        /*0044*/ 	.byte	0x00, 0xf5, 0x21, 0x00


	//----- nvinfo : EIATTR_SPARSE_MMA_MASK
	.align		4
.L_55:
        /*0048*/ 	.byte	0x03, 0x50
        /*004a*/ 	.short	0x0000


	//----- nvinfo : EIATTR_MAXREG_COUNT
	.align		4
        /*004c*/ 	.byte	0x03, 0x1b
        /*004e*/ 	.short	0x00ff


	//----- nvinfo : EIATTR_NUM_BARRIERS
	.align		4
        /*0050*/ 	.byte	0x02, 0x4c
        /*0052*/ 	.byte	0x01
	.zero		1


	//----- nvinfo : EIATTR_MERCURY_ISA_VERSION
	.align		4
        /*0054*/ 	.byte	0x03, 0x5f
        /*0056*/ 	.short	0x0101


	//----- nvinfo : EIATTR_VRC_CTA_INIT_COUNT
	.align		4
        /*0058*/ 	.byte	0x02, 0x4a
	.zero		1
	.zero		1


	//----- nvinfo : EIATTR_EXIT_INSTR_OFFSETS
	.align		4
        /*005c*/ 	.byte	0x04, 0x1c
        /*005e*/ 	.short	(.L_57 - .L_56)


	//   ....[0]....
.L_56:
        /*0060*/ 	.word	0x000004a0


	//   ....[1]....
        /*0064*/ 	.word	0x00000520


	//----- nvinfo : EIATTR_CBANK_PARAM_SIZE
	.align		4
.L_57:
        /*0068*/ 	.byte	0x03, 0x19
        /*006a*/ 	.short	0x001c


	//----- nvinfo : EIATTR_PARAM_CBANK
	.align		4
        /*006c*/ 	.byte	0x04, 0x0a
        /*006e*/ 	.short	(.L_59 - .L_58)
	.align		4
.L_58:
        /*0070*/ 	.word	index@(.nv.constant0._Z33Brent_Kung_scan_kernel_first_stepPfS_S_i)
        /*0074*/ 	.short	0x0380
        /*0076*/ 	.short	0x001c


	//----- nvinfo : EIATTR_SW_WAR
	.align		4
.L_59:
        /*0078*/ 	.byte	0x04, 0x36
        /*007a*/ 	.short	(.L_61 - .L_60)
.L_60:
        /*007c*/ 	.word	0x00000008
.L_61:


//--------------------- .nv.callgraph             --------------------------
	.section	.nv.callgraph,"",@"SHT_CUDA_CALLGRAPH"
	.align	4
	.sectionentsize	8
	.align		4
        /*0000*/ 	.word	0x00000000
	.align		4
        /*0004*/ 	.word	0xffffffff
	.align		4
        /*0008*/ 	.word	0x00000000
	.align		4
        /*000c*/ 	.word	0xfffffffe
	.align		4
        /*0010*/ 	.word	0x00000000
	.align		4
        /*0014*/ 	.word	0xfffffffd
	.align		4
        /*0018*/ 	.word	0x00000000
	.align		4
        /*001c*/ 	.word	0xfffffffc


//--------------------- .text._Z23hierarchical_scan_finalPfS_i --------------------------
	.section	.text._Z23hierarchical_scan_finalPfS_i,"ax",@progbits
	.align	128
        .global         _Z23hierarchical_scan_finalPfS_i
        .type           _Z23hierarchical_scan_finalPfS_i,@function
        .size           _Z23hierarchical_scan_finalPfS_i,(.L_x_6 - _Z23hierarchical_scan_finalPfS_i)
        .other          _Z23hierarchical_scan_finalPfS_i,@"STO_CUDA_ENTRY STV_DEFAULT"
_Z23hierarchical_scan_finalPfS_i:
.text._Z23hierarchical_scan_finalPfS_i:
[----:B------:R-:W-:Y:S01]  /*0000*/  LDC R1, c[0x0][0x37c] ;  /* 0x0000df00ff017b82 */ /* 0x000fe20000000800 */
[----:B------:R-:W0:Y:S01]  /*0010*/  S2R R9, SR_CTAID.X ;  /* 0x0000000000097919 */ /* 0x000e220000002500 */
[----:B------:R-:W0:Y:S01]  /*0020*/  LDCU UR4, c[0x0][0x360] ;  /* 0x00006c00ff0477ac */ /* 0x000e220008000800 */
[----:B------:R-:W0:Y:S01]  /*0030*/  S2R R0, SR_TID.X ;  /* 0x0000000000007919 */ /* 0x000e220000002100 */
[----:B------:R-:W1:Y:S01]  /*0040*/  LDCU UR5, c[0x0][0x390] ;  /* 0x00007200ff0577ac */ /* 0x000e620008000800 */
[----:B0-----:R-:W-:-:S05]  /*0050*/  IMAD R7, R9, UR4, R0 ;  /* 0x0000000409077c24 */ /* 0x001fca000f8e0200 */
[----:B-1----:R-:W-:-:S04]  /*0060*/  ISETP.GE.U32.AND P0, PT, R7, UR5, PT ;  /* 0x0000000507007c0c */ /* 0x002fc8000bf06070 */
[----:B------:R-:W-:-:S13]  /*0070*/  ISETP.EQ.OR P0, PT, R9, RZ, P0 ;  /* 0x000000ff0900720c */ /* 0x000fda0000702670 */
[----:B------:R-:W-:Y:S05]  /*0080*/  @P0 EXIT ;  /* 0x000000000000094d */ /* 0x000fea0003800000 */
[----:B------:R-:W0:Y:S01]  /*0090*/  LDC.64 R2, c[0x0][0x388] ;  /* 0x0000e200ff027b82 */ /* 0x000e220000000a00 */
[----:B------:R-:W1:Y:S01]  /*00a0*/  LDCU.64 UR4, c[0x0][0x358] ;  /* 0x00006b00ff0477ac */ /* 0x000e620008000a00 */
[----:B------:R-:W-:-:S06]  /*00b0*/  IADD3 R9, PT, PT, R9, -0x1, RZ ;  /* 0xffffffff09097810 */ /* 0x000fcc0007ffe0ff */
[----:B------:R-:W2:Y:S01]  /*00c0*/  LDC.64 R4, c[0x0][0x380] ;  /* 0x0000e000ff047b82 */ /* 0x000ea20000000a00 */
[----:B0-----:R-:W-:-:S06]  /*00d0*/  IMAD.WIDE.U32 R2, R9, 0x4, R2 ;  /* 0x0000000409027825 */ /* 0x001fcc00078e0002 */
[----:B-1----:R-:W3:Y:S01]  /*00e0*/  LDG.E R2, desc[UR4][R2.64] ;  /* 0x0000000402027981 */ /* 0x002ee2000c1e1900 */
[----:B--2---:R-:W-:-:S05]  /*00f0*/  IMAD.WIDE.U32 R4, R7, 0x4, R4 ;  /* 0x0000000407047825 */ /* 0x004fca00078e0004 */
[----:B------:R-:W3:Y:S02]  /*0100*/  LDG.E R7, desc[UR4][R4.64] ;  /* 0x0000000404077981 */ /* 0x000ee4000c1e1900 */
[----:B---3--:R-:W-:-:S05]  /*0110*/  FADD R7, R2, R7 ;  /* 0x0000000702077221 */ /* 0x008fca0000000000 */
[----:B------:R-:W-:Y:S01]  /*0120*/  STG.E desc[UR4][R4.64], R7 ;  /* 0x0000000704007986 */ /* 0x000fe2000c101904 */
[----:B------:R-:W-:Y:S05]  /*0130*/  EXIT ;  /* 0x000000000000794d */ /* 0x000fea0003800000 */
.L_x_0:
[----:B------:R-:W-:-:S00]  /*0140*/  BRA `(.L_x_0) ;  /* 0xfffffffc00fc7947 */ /* 0x000fc0000383ffff */
[----:B------:R-:W-:-:S00]  /*0150*/  NOP ;  /* 0x0000000000007918 */ /* 0x000fc00000000000 */
        /* <DEDUP_REMOVED lines=10> */
.L_x_6:


//--------------------- .text._Z36Koggle_Stone_scan_kernel_second_stepPfii --------------------------
	.section	.text._Z36Koggle_Stone_scan_kernel_second_stepPfii,"ax",@progbits
	.align	128
        .global         _Z36Koggle_Stone_scan_kernel_second_stepPfii
        .type           _Z36Koggle_Stone_scan_kernel_second_stepPfii,@function
        .size           _Z36Koggle_Stone_scan_kernel_second_stepPfii,(.L_x_7 - _Z36Koggle_Stone_scan_kernel_second_stepPfii)
        .other          _Z36Koggle_Stone_scan_kernel_second_stepPfii,@"STO_CUDA_ENTRY STV_DEFAULT"
_Z36Koggle_Stone_scan_kernel_second_stepPfii:
.text._Z36Koggle_Stone_scan_kernel_second_stepPfii:
[----:B------:R-:W-:Y:S01]  /*0000*/  LDC R1, c[0x0][0x37c] ;  /* 0x0000df00ff017b82 */ /* 0x000fe20000000800 */
[----:B------:R-:W0:Y:S07]  /*0010*/  S2R R11, SR_TID.X ;  /* 0x00000000000b7919 */ /* 0x000e2e0000002100 */
[----:B------:R-:W0:Y:S01]  /*0020*/  S2UR UR4, SR_CTAID.X ;  /* 0x00000000000479c3 */ /* 0x000e220000002500 */
[----:B------:R-:W1:Y:S01]  /*0030*/  LDCU UR5, c[0x0][0x388] ;  /* 0x00007100ff0577ac */ /* 0x000e620008000800 */
[----:B------:R-:W2:Y:S06]  /*0040*/  LDCU.64 UR6, c[0x0][0x358] ;  /* 0x00006b00ff0677ac */ /* 0x000eac0008000a00 */
[----:B------:R-:W0:Y:S08]  /*0050*/  LDC R8, c[0x0][0x360] ;  /* 0x0000d800ff087b82 */ /* 0x000e300000000800 */
[----:B------:R-:W3:Y:S01]  /*0060*/  LDC.64 R2, c[0x0][0x380] ;  /* 0x0000e000ff027b82 */ /* 0x000ee20000000a00 */
[----:B0-----:R-:W-:-:S05]  /*0070*/  IMAD R5, R8, UR4, R11 ;  /* 0x0000000408057c24 */ /* 0x001fca000f8e020b */
[C---:B-1----:R-:W-:Y:S01]  /*0080*/  ISETP.GE.U32.AND P0, PT, R5.reuse, UR5, PT ;  /* 0x0000000505007c0c */ /* 0x042fe2000bf06070 */
[----:B---3--:R-:W-:-:S12]  /*0090*/  IMAD.WIDE.U32 R2, R5, 0x4, R2 ;  /* 0x0000000405027825 */ /* 0x008fd800078e0002 */
[----:B--2---:R-:W2:Y:S01]  /*00a0*/  @!P0 LDG.E R7, desc[UR6][R2.64] ;  /* 0x0000000602078981 */ /* 0x004ea2000c1e1900 */
[----:B------:R-:W0:Y:S01]  /*00b0*/  S2UR UR5, SR_CgaCtaId ;  /* 0x00000000000579c3 */ /* 0x000e220000008800 */
[----:B------:R-:W-:Y:S01]  /*00c0*/  UMOV UR4, 0x400 ;  /* 0x0000040000047882 */ /* 0x000fe20000000000 */
[----:B------:R-:W-:Y:S01]  /*00d0*/  ISETP.GE.U32.AND P1, PT, R8, 0x2, PT ;  /* 0x000000020800780c */ /* 0x000fe20003f26070 */
[----:B0-----:R-:W-:-:S06]  /*00e0*/  ULEA UR4, UR5, UR4, 0x18 ;  /* 0x0000000405047291 */ /* 0x001fcc000f8ec0ff */
[----:B------:R-:W-:-:S05]  /*00f0*/  LEA R0, R11, UR4, 0x2 ;  /* 0x000000040b007c11 */ /* 0x000fca000f8e10ff */
[----:B--2---:R0:W-:Y:S04]  /*0100*/  @!P0 STS [R0], R7 ;  /* 0x0000000700008388 */ /* 0x0041e80000000800 */
[----:B------:R0:W-:Y:S01]  /*0110*/  @P0 STS [R0], RZ ;  /* 0x000000ff00000388 */ /* 0x0001e20000000800 */
[----:B------:R-:W-:Y:S05]  /*0120*/  @!P1 BRA `(.L_x_1) ;  /* 0x0000000000349947 */ /* 0x000fea0003800000 */
[----:B------:R-:W-:-:S05]  /*0130*/  UMOV UR5, 0x1 ;  /* 0x0000000100057882 */ /* 0x000fca0000000000 */
.L_x_2:
[----:B------:R-:W-:Y:S01]  /*0140*/  BAR.SYNC.DEFER_BLOCKING 0x0 ;  /* 0x0000000000007b1d */ /* 0x000fe20000010000 */
[----:B------:R-:W-:-:S13]  /*0150*/  ISETP.GE.U32.AND P0, PT, R11, UR5, PT ;  /* 0x000000050b007c0c */ /* 0x000fda000bf06070 */
[----:B------:R-:W-:Y:S01]  /*0160*/  @P0 VIADD R4, R11, -UR5 ;  /* 0x800000050b040c36 */ /* 0x000fe20008000000 */
[----:B------:R-:W-:-:S04]  /*0170*/  USHF.L.U32 UR5, UR5, 0x1, URZ ;  /* 0x0000000105057899 */ /* 0x000fc800080006ff */
[----:B------:R-:W-:Y:S02]  /*0180*/  @P0 LEA R6, R4, UR4, 0x2 ;  /* 0x0000000404060c11 */ /* 0x000fe4000f8e10ff */
[----:B------:R-:W-:Y:S04]  /*0190*/  @P0 LDS R4, [R0] ;  /* 0x0000000000040984 */ /* 0x000fe80000000800 */
[----:B0-----:R-:W0:Y:S02]  /*01a0*/  @P0 LDS R7, [R6] ;  /* 0x0000000006070984 */ /* 0x001e240000000800 */
[----:B0-----:R-:W-:Y:S01]  /*01b0*/  @P0 FADD R9, R4, R7 ;  /* 0x0000000704090221 */ /* 0x001fe20000000000 */
[----:B------:R-:W-:Y:S06]  /*01c0*/  BAR.SYNC.DEFER_BLOCKING 0x0 ;  /* 0x0000000000007b1d */ /* 0x000fec0000010000 */
[----:B------:R1:W-:Y:S01]  /*01d0*/  @P0 STS [R0], R9 ;  /* 0x0000000900000388 */ /* 0x0003e20000000800 */
[----:B------:R-:W-:-:S13]  /*01e0*/  ISETP.LE.U32.AND P0, PT, R8, UR5, PT ;  /* 0x0000000508007c0c */ /* 0x000fda000bf03070 */
[----:B-1----:R-:W-:Y:S05]  /*01f0*/  @!P0 BRA `(.L_x_2) ;  /* 0xfffffffc00d08947 */ /* 0x002fea000383ffff */
.L_x_1:
[----:B------:R-:W1:Y:S02]  /*0200*/  LDCU UR4, c[0x0][0x388] ;  /* 0x00007100ff0477ac */ /* 0x000e640008000800 */
[----:B-1----:R-:W-:-:S13]  /*0210*/  ISETP.GE.U32.AND P0, PT, R5, UR4, PT ;  /* 0x0000000405007c0c */ /* 0x002fda000bf06070 */
[----:B------:R-:W-:Y:S05]  /*0220*/  @P0 EXIT ;  /* 0x000000000000094d */ /* 0x000fea0003800000 */
[----:B------:R-:W1:Y:S04]  /*0230*/  LDS R5, [R0] ;  /* 0x0000000000057984 */ /* 0x000e680000000800 */
[----:B-1----:R-:W-:Y:S01]  /*0240*/  STG.E desc[UR6][R2.64], R5 ;  /* 0x0000000502007986 */ /* 0x002fe2000c101906 */
[----:B------:R-:W-:Y:S05]  /*0250*/  EXIT ;  /* 0x000000000000794d */ /* 0x000fea0003800000 */
.L_x_3:
        /* <DEDUP_REMOVED lines=10> */
.L_x_7:


//--------------------- .text._Z33Brent_Kung_scan_kernel_first_stepPfS_S_i --------------------------
	.section	.text._Z33Brent_Kung_scan_kernel_first_stepPfS_S_i,"ax",@progbits
	.align	128
        .global         _Z33Brent_Kung_scan_kernel_first_stepPfS_S_i
        .type           _Z33Brent_Kung_scan_kernel_first_stepPfS_S_i,@function
        .size           _Z33Brent_Kung_scan_kernel_first_stepPfS_S_i,(.L_x_8 - _Z33Brent_Kung_scan_kernel_first_stepPfS_S_i)
        .other          _Z33Brent_Kung_scan_kernel_first_stepPfS_S_i,@"STO_CUDA_ENTRY STV_DEFAULT"
_Z33Brent_Kung_scan_kernel_first_stepPfS_S_i:
.text._Z33Brent_Kung_scan_kernel_first_stepPfS_S_i:
[----:B------:R-:W-:Y:S01]  /*0000*/  LDC R1, c[0x0][0x37c] ;  /* 0x0000df00ff017b82 */ /* 0x000fe20000000800 */
[----:B------:R-:W0:Y:S07]  /*0010*/  S2R R0, SR_CTAID.X ;  /* 0x0000000000007919 */ /* 0x000e2e0000002500 */
[----:B------:R-:W0:Y:S01]  /*0020*/  LDC R3, c[0x0][0x360] ;  /* 0x0000d800ff037b82 */ /* 0x000e220000000800 */
[----:B------:R-:W1:Y:S01]  /*0030*/  LDCU UR4, c[0x0][0x398] ;  /* 0x00007300ff0477ac */ /* 0x000e620008000800 */
[----:B------:R-:W2:Y:S01]  /*0040*/  S2R R2, SR_TID.X ;  /* 0x0000000000027919 */ /* 0x000ea20000002100 */
[----:B------:R-:W3:Y:S01]  /*0050*/  LDCU.64 UR6, c[0x0][0x358] ;  /* 0x00006b00ff0677ac */ /* 0x000ee20008000a00 */
[----:B0-----:R-:W-:-:S04]  /*0060*/  IMAD R5, R0, R3, RZ ;  /* 0x0000000300057224 */ /* 0x001fc800078e02ff */
[C---:B--2---:R-:W-:Y:S01]  /*0070*/  IMAD R6, R5.reuse, 0x2, R2 ;  /* 0x0000000205067824 */ /* 0x044fe200078e0202 */
[----:B------:R-:W-:-:S04]  /*0080*/  LEA R4, R5, 0x8, 0x1 ;  /* 0x0000000805047811 */ /* 0x000fc800078e08ff */
[----:B-1----:R-:W-:Y:S01]  /*0090*/  VIMNMX.U32 R5, PT, PT, R4, UR4, PT ;  /* 0x0000000404057c48 */ /* 0x002fe2000bfe0000 */
[----:B------:R-:W-:-:S03]  /*00a0*/  IMAD.IADD R4, R6, 0x1, R3 ;  /* 0x0000000106047824 */ /* 0x000fc600078e0203 */
[-C--:B------:R-:W-:Y:S02]  /*00b0*/  ISETP.GE.U32.AND P0, PT, R6, R5.reuse, PT ;  /* 0x000000050600720c */ /* 0x080fe40003f06070 */
[----:B------:R-:W-:-:S11]  /*00c0*/  ISETP.GE.U32.AND P1, PT, R4, R5, PT ;  /* 0x000000050400720c */ /* 0x000fd60003f26070 */
[----:B------:R-:W0:Y:S08]  /*00d0*/  @!P0 LDC.64 R8, c[0x0][0x380] ;  /* 0x0000e000ff088b82 */ /* 0x000e300000000a00 */
[----:B------:R-:W1:Y:S01]  /*00e0*/  @!P1 LDC.64 R10, c[0x0][0x380] ;  /* 0x0000e000ff0a9b82 */ /* 0x000e620000000a00 */
[----:B0-----:R-:W-:-:S06]  /*00f0*/  @!P0 IMAD.WIDE.U32 R8, R6, 0x4, R8 ;  /* 0x0000000406088825 */ /* 0x001fcc00078e0008 */
[----:B---3--:R-:W2:Y:S01]  /*0100*/  @!P0 LDG.E R9, desc[UR6][R8.64] ;  /* 0x0000000608098981 */ /* 0x008ea2000c1e1900 */
[----:B-1----:R-:W-:-:S06]  /*0110*/  @!P1 IMAD.WIDE.U32 R10, R4, 0x4, R10 ;  /* 0x00000004040a9825 */ /* 0x002fcc00078e000a */
[----:B------:R-:W3:Y:S01]  /*0120*/  @!P1 LDG.E R10, desc[UR6][R10.64] ;  /* 0x000000060a0a9981 */ /* 0x000ee2000c1e1900 */
[----:B------:R-:W0:Y:S01]  /*0130*/  S2UR UR5, SR_CgaCtaId ;  /* 0x00000000000579c3 */ /* 0x000e220000008800 */
[----:B------:R-:W-:Y:S02]  /*0140*/  UMOV UR4, 0x400 ;  /* 0x0000040000047882 */ /* 0x000fe40000000000 */
[----:B0-----:R-:W-:-:S06]  /*0150*/  ULEA UR4, UR5, UR4, 0x18 ;  /* 0x0000000405047291 */ /* 0x001fcc000f8ec0ff */
[----:B------:R-:W-:-:S05]  /*0160*/  LEA R12, R2, UR4, 0x2 ;  /* 0x00000004020c7c11 */ /* 0x000fca000f8e10ff */
[----:B------:R-:W-:Y:S01]  /*0170*/  IMAD R7, R3, 0x4, R12 ;  /* 0x0000000403077824 */ /* 0x000fe200078e020c */
[----:B------:R-:W-:Y:S01]  /*0180*/  LEA R13, R2, 0x2, 0x1 ;  /* 0x00000002020d7811 */ /* 0x000fe200078e08ff */
[----:B------:R-:W-:Y:S01]  /*0190*/  IMAD.MOV.U32 R14, RZ, RZ, 0x1 ;  /* 0x00000001ff0e7424 */ /* 0x000fe200078e00ff */
[----:B--2---:R0:W-:Y:S04]  /*01a0*/  @!P0 STS [R12], R9 ;  /* 0x000000090c008388 */ /* 0x0041e80000000800 */
[----:B---3--:R0:W-:Y:S02]  /*01b0*/  @!P1 STS [R7], R10 ;  /* 0x0000000a07009388 */ /* 0x0081e40000000800 */
.L_x_4:
[----:B0-----:R-:W-:Y:S01]  /*01c0*/  IMAD R9, R13, R14, RZ ;  /* 0x0000000e0d097224 */ /* 0x001fe200078e02ff */
[----:B------:R-:W-:Y:S04]  /*01d0*/  BAR.SYNC.DEFER_BLOCKING 0x0 ;  /* 0x0000000000007b1d */ /* 0x000fe80000010000 */
[----:B------:R-:W-:-:S13]  /*01e0*/  ISETP.GT.U32.AND P0, PT, R9, 0x8, PT ;  /* 0x000000080900780c */ /* 0x000fda0003f04070 */
[----:B------:R-:W-:-:S04]  /*01f0*/  @!P0 IADD3 R8, PT, PT, R9, -R14, RZ ;  /* 0x8000000e09088210 */ /* 0x000fc80007ffe0ff */
[----:B------:R-:W-:-:S05]  /*0200*/  @!P0 LEA R9, R8, UR4, 0x2 ;  /* 0x0000000408098c11 */ /* 0x000fca000f8e10ff */
[C---:B------:R-:W-:Y:S02]  /*0210*/  @!P0 IMAD R8, R14.reuse, 0x4, R9 ;  /* 0x000000040e088824 */ /* 0x040fe400078e0209 */
[----:B------:R-:W-:Y:S01]  /*0220*/  @!P0 LDS R9, [R9+-0x4] ;  /* 0xfffffc0009098984 */ /* 0x000fe20000000800 */
[----:B------:R-:W-:-:S03]  /*0230*/  IMAD.SHL.U32 R14, R14, 0x2, RZ ;  /* 0x000000020e0e7824 */ /* 0x000fc600078e00ff */
[----:B------:R-:W0:Y:S02]  /*0240*/  @!P0 LDS R10, [R8+-0x4] ;  /* 0xfffffc00080a8984 */ /* 0x000e240000000800 */
[----:B0-----:R-:W-:-:S05]  /*0250*/  @!P0 FADD R11, R9, R10 ;  /* 0x0000000a090b8221 */ /* 0x001fca0000000000 */
[----:B------:R1:W-:Y:S01]  /*0260*/  @!P0 STS [R8+-0x4], R11 ;  /* 0xfffffc0b08008388 */ /* 0x0003e20000000800 */
[----:B------:R-:W-:-:S13]  /*0270*/  ISETP.GT.U32.AND P0, PT, R14, R3, PT ;  /* 0x000000030e00720c */ /* 0x000fda0003f04070 */
[----:B-1----:R-:W-:Y:S05]  /*0280*/  @!P0 BRA `(.L_x_4) ;  /* 0xfffffffc00cc8947 */ /* 0x002fea000383ffff */
[----:B------:R-:W-:Y:S01]  /*0290*/  BAR.SYNC.DEFER_BLOCKING 0x0 ;  /* 0x0000000000007b1d */ /* 0x000fe20000010000 */
[C---:B------:R-:W-:Y:S01]  /*02a0*/  ISETP.NE.AND P1, PT, R2.reuse, RZ, PT ;  /* 0x000000ff0200720c */ /* 0x040fe20003f25270 */
[----:B------:R-:W-:Y:S01]  /*02b0*/  VIADD R3, R3, 0xffffffff ;  /* 0xffffffff03037836 */ /* 0x000fe20000000000 */
[----:B------:R-:W-:Y:S02]  /*02c0*/  ISETP.GT.U32.AND P0, PT, R2, 0x2, PT ;  /* 0x000000020200780c */ /* 0x000fe40003f04070 */
[----:B------:R-:W-:Y:S01]  /*02d0*/  ISETP.GE.U32.AND P2, PT, R4, R5, PT ;  /* 0x000000050400720c */ /* 0x000fe20003f46070 */
[----:B------:R-:W0:Y:S08]  /*02e0*/  LDCU.64 UR4, c[0x0][0x390] ;  /* 0x00007200ff0477ac */ /* 0x000e300008000a00 */
[----:B------:R-:W1:Y:S01]  /*02f0*/  @!P1 S2R R9, SR_CgaCtaId ;  /* 0x0000000000099919 */ /* 0x000e620000008800 */
[----:B------:R-:W-:-:S02]  /*0300*/  @!P1 MOV R8, 0x400 ;  /* 0x0000040000089802 */ /* 0x000fc40000000f00 */
[----:B------:R-:W-:Y:S02]  /*0310*/  @!P0 LEA R13, R2, R12, 0x2 ;  /* 0x0000000c020d8211 */ /* 0x000fe400078e10ff */
[----:B-1----:R-:W-:-:S05]  /*0320*/  @!P1 LEA R11, R9, R8, 0x18 ;  /* 0x00000008090b9211 */ /* 0x002fca00078ec0ff */
[----:B------:R-:W-:Y:S04]  /*0330*/  @!P1 LDS R8, [R11+0xc] ;  /* 0x00000c000b089984 */ /* 0x000fe80000000800 */
[----:B------:R-:W1:Y:S02]  /*0340*/  @!P1 LDS R9, [R11+0x14] ;  /* 0x000014000b099984 */ /* 0x000e640000000800 */
[----:B-1----:R-:W-:-:S05]  /*0350*/  @!P1 FADD R8, R8, R9 ;  /* 0x0000000908089221 */ /* 0x002fca0000000000 */
[----:B------:R-:W-:Y:S01]  /*0360*/  @!P1 STS [R11+0x14], R8 ;  /* 0x000014080b009388 */ /* 0x000fe20000000800 */
[----:B------:R-:W-:Y:S01]  /*0370*/  BAR.SYNC.DEFER_BLOCKING 0x0 ;  /* 0x0000000000007b1d */ /* 0x000fe20000010000 */
[----:B------:R-:W-:-:S05]  /*0380*/  ISETP.GE.U32.AND P1, PT, R6, R5, PT ;  /* 0x000000050600720c */ /* 0x000fca0003f26070 */
[----:B------:R-:W-:Y:S04]  /*0390*/  @!P0 LDS R9, [R13+0x4] ;  /* 0x000004000d098984 */ /* 0x000fe80000000800 */
[----:B------:R-:W1:Y:S02]  /*03a0*/  @!P0 LDS R10, [R13+0x8] ;  /* 0x000008000d0a8984 */ /* 0x000e640000000800 */
[----:B-1----:R-:W-:Y:S02]  /*03b0*/  @!P0 FADD R14, R9, R10 ;  /* 0x0000000a090e8221 */ /* 0x002fe40000000000 */
[----:B------:R-:W1:Y:S03]  /*03c0*/  @!P1 LDC.64 R8, c[0x0][0x388] ;  /* 0x0000e200ff089b82 */ /* 0x000e660000000a00 */
[----:B------:R-:W-:Y:S05]  /*03d0*/  @!P0 STS [R13+0x8], R14 ;  /* 0x0000080e0d008388 */ /* 0x000fea0000000800 */
[----:B------:R-:W-:Y:S01]  /*03e0*/  BAR.SYNC.DEFER_BLOCKING 0x0 ;  /* 0x0000000000007b1d */ /* 0x000fe20000010000 */
[----:B0-----:R-:W-:-:S04]  /*03f0*/  ISETP.NE.U32.AND P0, PT, RZ, UR4, PT ;  /* 0x00000004ff007c0c */ /* 0x001fc8000bf05070 */
[----:B------:R-:W-:-:S03]  /*0400*/  ISETP.NE.AND.EX P0, PT, RZ, UR5, PT, P0 ;  /* 0x00000005ff007c0c */ /* 0x000fc6000bf05300 */
[----:B------:R-:W0:Y:S01]  /*0410*/  @!P2 LDC.64 R10, c[0x0][0x388] ;  /* 0x0000e200ff0aab82 */ /* 0x000e220000000a00 */
[----:B------:R-:W-:Y:S01]  /*0420*/  ISETP.NE.OR P0, PT, R2, R3, !P0 ;  /* 0x000000030200720c */ /* 0x000fe20004705670 */
[----:B-1----:R-:W-:Y:S01]  /*0430*/  @!P1 IMAD.WIDE.U32 R2, R6, 0x4, R8 ;  /* 0x0000000406029825 */ /* 0x002fe200078e0008 */
[----:B------:R-:W1:Y:S04]  /*0440*/  @!P1 LDS R15, [R12] ;  /* 0x000000000c0f9984 */ /* 0x000e680000000800 */
[----:B------:R-:W2:Y:S01]  /*0450*/  @!P2 LDS R7, [R7] ;  /* 0x000000000707a984 */ /* 0x000ea20000000800 */
[----:B0-----:R-:W-:-:S03]  /*0460*/  @!P2 IMAD.WIDE.U32 R4, R4, 0x4, R10 ;  /* 0x000000040404a825 */ /* 0x001fc600078e000a */
[----:B-1----:R0:W-:Y:S04]  /*0470*/  @!P1 STG.E desc[UR6][R2.64], R15 ;  /* 0x0000000f02009986 */ /* 0x0021e8000c101906 */
[----:B--2---:R0:W-:Y:S01]  /*0480*/  @!P2 STG.E desc[UR6][R4.64], R7 ;  /* 0x000000070400a986 */ /* 0x0041e2000c101906 */
[----:B------:R-:W-:Y:S06]  /*0490*/  BAR.SYNC.DEFER_BLOCKING 0x0 ;  /* 0x0000000000007b1d */ /* 0x000fec0000010000 */
[----:B------:R-:W-:Y:S05]  /*04a0*/  @P0 EXIT ;  /* 0x000000000000094d */ /* 0x000fea0003800000 */
[----:B------:R-:W1:Y:S01]  /*04b0*/  S2UR UR5, SR_CgaCtaId ;  /* 0x00000000000579c3 */ /* 0x000e620000008800 */
[----:B------:R-:W-:-:S07]  /*04c0*/  UMOV UR4, 0x400 ;  /* 0x0000040000047882 */ /* 0x000fce0000000000 */
[----:B0-----:R-:W0:Y:S01]  /*04d0*/  LDC.64 R2, c[0x0][0x390] ;  /* 0x0000e400ff027b82 */ /* 0x001e220000000a00 */
[----:B-1----:R-:W-:Y:S01]  /*04e0*/  ULEA UR4, UR5, UR4, 0x18 ;  /* 0x0000000405047291 */ /* 0x002fe2000f8ec0ff */
[----:B0-----:R-:W-:-:S08]  /*04f0*/  IMAD.WIDE.U32 R2, R0, 0x4, R2 ;  /* 0x0000000400027825 */ /* 0x001fd000078e0002 */
[----:B------:R-:W0:Y:S04]  /*0500*/  LDS R5, [UR4+0x1c] ;  /* 0x00001c04ff057984 */ /* 0x000e280008000800 */
[----:B0-----:R-:W-:Y:S01]  /*0510*/  STG.E desc[UR6][R2.64], R5 ;  /* 0x0000000502007986 */ /* 0x001fe2000c101906 */
[----:B------:R-:W-:Y:S05]  /*0520*/  EXIT ;  /* 0x000000000000794d */ /* 0x000fea0003800000 */
.L_x_5:
        /* <DEDUP_REMOVED lines=13> */
.L_x_8:


//--------------------- .nv.shared._Z23hierarchical_scan_finalPfS_i --------------------------
	.section	.nv.shared._Z23hierarchical_scan_finalPfS_i,"aw",@nobits
	.sectionflags	@""
	.align	16
	.zero		1024


//--------------------- .nv.shared.reserved.0     --------------------------
	.section	.nv.shared.reserved.0,"aw",@nobits
	.weak		__nv_reservedSMEM_offset_0_alias
	.size		__nv_reservedSMEM_offset_0_alias, 0, 64
	.other		__nv_reservedSMEM_offset_0_alias,@"STO_CUDA_RESERVED_SHARED STV_DEFAULT"
__nv_reservedSMEM_offset_0_alias:
	.zero		0
	.zero		64


//--------------------- .nv.shared._Z36Koggle_Stone_scan_kernel_second_stepPfii --------------------------
	.section	.nv.shared._Z36Koggle_Stone_scan_kernel_second_stepPfii,"aw",@nobits
	.sectionflags	@""
	.align	16
	.zero		1024


//--------------------- .nv.shared._Z33Brent_Kung_scan_kernel_first_stepPfS_S_i --------------------------
	.section	.nv.shared._Z33Brent_Kung_scan_kernel_first_stepPfS_S_i,"aw",@nobits
	.sectionflags	@""
	.align	16
.nv.shared._Z33Brent_Kung_scan_kernel_first_stepPfS_S_i:
	.zero		1056


//--------------------- .nv.constant0._Z23hierarchical_scan_finalPfS_i --------------------------
	.section	.nv.constant0._Z23hierarchical_scan_finalPfS_i,"a",@progbits
	.sectionflags	@""
	.align	4
.nv.constant0._Z23hierarchical_scan_finalPfS_i:
	.zero		916


//--------------------- .nv.constant0._Z36Koggle_Stone_scan_kernel_second_stepPfii --------------------------
	.section	.nv.constant0._Z36Koggle_Stone_scan_kernel_second_stepPfii,"a",@progbits
	.sectionflags	@""
	.align	4
.nv.constant0._Z36Koggle_Stone_scan_kernel_second_stepPfii:
	.zero		912


//--------------------- .nv.constant0._Z33Brent_Kung_scan_kernel_first_stepPfS_S_i --------------------------
	.section	.nv.constant0._Z33Brent_Kung_scan_kernel_first_stepPfS_S_i,"a",@progbits
	.sectionflags	@""
	.align	4
.nv.constant0._Z33Brent_Kung_scan_kernel_first_stepPfS_S_i:
	.zero		924


//--------------------- SYMBOLS --------------------------

	.type		.nv.reservedSmem.offset0,@object
	.size		.nv.reservedSmem.offset0,0x4
	.type		.nv.reservedSmem.cap,@object
	.size		.nv.reservedSmem.cap,0x4
